//
// Generated by NVIDIA NVVM Compiler
//
// Compiler Build ID: CL-36424714
// Cuda compilation tools, release 13.0, V13.0.88
// Based on NVVM 20.0.0
//

.version 9.0
.target sm_100
.address_size 64

	// .globl	_Z10deviceGemmiiiPKaS0_Pi
// _ZZ10deviceGemmiiiPKaS0_PiE7sharedA has been demoted
// _ZZ10deviceGemmiiiPKaS0_PiE7sharedB has been demoted

.visible .entry _Z10deviceGemmiiiPKaS0_Pi(
	.param .u32 _Z10deviceGemmiiiPKaS0_Pi_param_0,
	.param .u32 _Z10deviceGemmiiiPKaS0_Pi_param_1,
	.param .u32 _Z10deviceGemmiiiPKaS0_Pi_param_2,
	.param .u64 .ptr .align 1 _Z10deviceGemmiiiPKaS0_Pi_param_3,
	.param .u64 .ptr .align 1 _Z10deviceGemmiiiPKaS0_Pi_param_4,
	.param .u64 .ptr .align 1 _Z10deviceGemmiiiPKaS0_Pi_param_5
)
{
	.reg .pred 	%p<26>;
	.reg .b16 	%rs<57>;
	.reg .b32 	%r<329>;
	.reg .b64 	%rd<37>;
	// demoted variable
	.shared .align 1 .b8 _ZZ10deviceGemmiiiPKaS0_PiE7sharedA[272];
	// demoted variable
	.shared .align 1 .b8 _ZZ10deviceGemmiiiPKaS0_PiE7sharedB[272];
	ld.param.u32 	%r40, [_Z10deviceGemmiiiPKaS0_Pi_param_2];
	ld.param.u64 	%rd7, [_Z10deviceGemmiiiPKaS0_Pi_param_4];
	cvta.to.global.u64 	%rd1, %rd7;
	mov.u32 	%r42, %ctaid.x;
	mov.u32 	%r43, %ntid.x;
	mov.u32 	%r44, %tid.x;
	mad.lo.s32 	%r320, %r42, %r43, %r44;
	mov.u32 	%r45, %ctaid.y;
	mov.u32 	%r46, %ntid.y;
	mov.u32 	%r47, %tid.y;
	mad.lo.s32 	%r322, %r45, %r46, %r47;
	setp.lt.s32 	%p1, %r40, 1;
	mov.b32 	%r328, 0;
	@%p1 bra 	$L__BB0_19;
	ld.param.u32 	%r310, [_Z10deviceGemmiiiPKaS0_Pi_param_1];
	mul.lo.s32 	%r3, %r310, %r320;
	add.s32 	%r4, %r40, -1;
	setp.lt.u32 	%p2, %r40, 17;
	mov.b32 	%r326, 0;
	mov.u32 	%r328, %r326;
	@%p2 bra 	$L__BB0_13;
	shr.u32 	%r52, %r4, 4;
	add.s32 	%r53, %r52, 1;
	cvt.s64.s32 	%rd9, %r3;
	cvt.u64.u32 	%rd10, %r322;
	add.s64 	%rd11, %rd9, %rd10;
	add.s64 	%rd12, %rd11, %rd1;
	add.s64 	%rd36, %rd12, 16;
	add.s32 	%r321, %r322, %r3;
	add.s32 	%r54, %r320, 16;
	mad.lo.s32 	%r319, %r40, %r54, %r322;
	mad.lo.s32 	%r318, %r40, %r320, %r322;
	and.b32  	%r55, %r53, 536870910;
	neg.s32 	%r317, %r55;
	mov.b32 	%r328, 0;
	mov.b32 	%r323, 16;
$L__BB0_3:
	ld.param.u64 	%rd33, [_Z10deviceGemmiiiPKaS0_Pi_param_4];
	ld.param.u32 	%r306, [_Z10deviceGemmiiiPKaS0_Pi_param_0];
	mov.u32 	%r56, %ctaid.y;
	mov.u32 	%r57, %ntid.y;
	mov.u32 	%r58, %tid.y;
	mad.lo.s32 	%r59, %r56, %r57, %r58;
	setp.ge.u32 	%p3, %r59, %r40;
	cvt.s64.s32 	%rd13, %r321;
	cvta.to.global.u64 	%rd14, %rd33;
	add.s64 	%rd4, %rd14, %rd13;
	setp.ge.s32 	%p4, %r320, %r306;
	mov.b16 	%rs51, 0;
	or.pred  	%p5, %p4, %p3;
	@%p5 bra 	$L__BB0_5;
	ld.param.u64 	%rd30, [_Z10deviceGemmiiiPKaS0_Pi_param_3];
	cvt.s64.s32 	%rd15, %r318;
	cvta.to.global.u64 	%rd16, %rd30;
	add.s64 	%rd17, %rd16, %rd15;
	ld.global.u8 	%rs51, [%rd17];
$L__BB0_5:
	ld.param.u32 	%r311, [_Z10deviceGemmiiiPKaS0_Pi_param_1];
	mov.u32 	%r61, %ctaid.x;
	mov.u32 	%r62, %ntid.x;
	mov.u32 	%r63, %tid.x;
	mad.lo.s32 	%r64, %r61, %r62, %r63;
	setp.ge.s32 	%p6, %r64, %r40;
	mov.u32 	%r66, _ZZ10deviceGemmiiiPKaS0_PiE7sharedA;
	mad.lo.s32 	%r67, %r63, 17, %r66;
	add.s32 	%r68, %r67, %r58;
	st.shared.u8 	[%r68], %rs51;
	setp.ge.s32 	%p7, %r322, %r311;
	mov.b16 	%rs52, 0;
	or.pred  	%p8, %p6, %p7;
	@%p8 bra 	$L__BB0_7;
	ld.global.u8 	%rs52, [%rd4];
$L__BB0_7:
	ld.param.u32 	%r307, [_Z10deviceGemmiiiPKaS0_Pi_param_0];
	mov.u32 	%r69, %ctaid.y;
	mov.u32 	%r70, %ntid.y;
	mov.u32 	%r71, %tid.y;
	mad.lo.s32 	%r72, %r69, %r70, %r71;
	setp.ge.u32 	%p9, %r72, %r40;
	mov.u32 	%r74, %tid.x;
	mul.lo.s32 	%r75, %r74, 17;
	mov.u32 	%r76, _ZZ10deviceGemmiiiPKaS0_PiE7sharedB;
	add.s32 	%r77, %r76, %r71;
	add.s32 	%r78, %r77, %r75;
	st.shared.u8 	[%r78], %rs52;
	bar.sync 	0;
	mov.u32 	%r79, _ZZ10deviceGemmiiiPKaS0_PiE7sharedA;
	add.s32 	%r80, %r79, %r75;
	ld.shared.u8 	%rs5, [%r80];
	ld.shared.u8 	%rs6, [%r77];
	ld.shared.u8 	%rs7, [%r80+1];
	ld.shared.u8 	%rs8, [%r77+17];
	ld.shared.u8 	%rs9, [%r80+2];
	ld.shared.u8 	%rs10, [%r77+34];
	ld.shared.u8 	%rs11, [%r80+3];
	ld.shared.u8 	%rs12, [%r77+51];
	ld.shared.u8 	%rs13, [%r80+4];
	ld.shared.u8 	%rs14, [%r77+68];
	ld.shared.u8 	%rs15, [%r80+5];
	ld.shared.u8 	%rs16, [%r77+85];
	ld.shared.u8 	%rs17, [%r80+6];
	ld.shared.u8 	%rs18, [%r77+102];
	ld.shared.u8 	%rs19, [%r80+7];
	ld.shared.u8 	%rs20, [%r77+119];
	ld.shared.u8 	%rs21, [%r80+8];
	ld.shared.u8 	%rs22, [%r77+136];
	ld.shared.u8 	%rs23, [%r80+9];
	ld.shared.u8 	%rs24, [%r77+153];
	ld.shared.u8 	%rs25, [%r80+10];
	ld.shared.u8 	%rs26, [%r77+170];
	ld.shared.u8 	%rs27, [%r80+11];
	ld.shared.u8 	%rs28, [%r77+187];
	ld.shared.u8 	%rs29, [%r80+12];
	ld.shared.u8 	%rs30, [%r77+204];
	ld.shared.u8 	%rs31, [%r80+13];
	ld.shared.u8 	%rs32, [%r77+221];
	ld.shared.u8 	%rs33, [%r80+14];
	ld.shared.u8 	%rs34, [%r77+238];
	ld.shared.u8 	%rs35, [%r80+15];
	ld.shared.u8 	%rs36, [%r77+255];
	bar.sync 	0;
	add.s32 	%r81, %r320, 16;
	setp.ge.s32 	%p10, %r81, %r307;
	mov.b16 	%rs53, 0;
	or.pred  	%p11, %p10, %p9;
	@%p11 bra 	$L__BB0_9;
	ld.param.u64 	%rd31, [_Z10deviceGemmiiiPKaS0_Pi_param_3];
	cvt.s64.s32 	%rd18, %r319;
	cvta.to.global.u64 	%rd19, %rd31;
	add.s64 	%rd20, %rd19, %rd18;
	ld.global.u8 	%rs53, [%rd20];
$L__BB0_9:
	ld.param.u32 	%r312, [_Z10deviceGemmiiiPKaS0_Pi_param_1];
	mov.u32 	%r82, %ctaid.x;
	mov.u32 	%r83, %ntid.x;
	mov.u32 	%r84, %tid.x;
	mad.lo.s32 	%r85, %r82, %r83, %r84;
	setp.ge.s32 	%p12, %r85, %r40;
	mov.u32 	%r86, %tid.y;
	mov.u32 	%r87, _ZZ10deviceGemmiiiPKaS0_PiE7sharedA;
	mad.lo.s32 	%r88, %r84, 17, %r87;
	add.s32 	%r89, %r88, %r86;
	st.shared.u8 	[%r89], %rs53;
	add.s32 	%r90, %r322, 16;
	setp.ge.s32 	%p13, %r90, %r312;
	mov.b16 	%rs54, 0;
	or.pred  	%p14, %p12, %p13;
	@%p14 bra 	$L__BB0_11;
	ld.global.u8 	%rs54, [%rd36];
$L__BB0_11:
	mov.u32 	%r91, %tid.x;
	mul.lo.s32 	%r92, %r91, 17;
	mov.u32 	%r93, _ZZ10deviceGemmiiiPKaS0_PiE7sharedB;
	mov.u32 	%r94, %tid.y;
	add.s32 	%r95, %r93, %r94;
	add.s32 	%r96, %r95, %r92;
	st.shared.u8 	[%r96], %rs54;
	bar.sync 	0;
	mov.u32 	%r97, _ZZ10deviceGemmiiiPKaS0_PiE7sharedA;
	add.s32 	%r98, %r97, %r92;
	ld.shared.u8 	%r99, [%r95+17];
	cvt.u32.u16 	%r100, %rs8;
	prmt.b32 	%r101, %r99, %r100, 0x3340U;
	ld.shared.u8 	%r102, [%r95];
	cvt.u32.u16 	%r103, %rs6;
	prmt.b32 	%r104, %r102, %r103, 0x3340U;
	prmt.b32 	%r105, %r104, %r101, 0x5410U;
	ld.shared.u8 	%r106, [%r98+1];
	cvt.u32.u16 	%r107, %rs7;
	prmt.b32 	%r108, %r106, %r107, 0x3340U;
	ld.shared.u8 	%r109, [%r98];
	cvt.u32.u16 	%r110, %rs5;
	prmt.b32 	%r111, %r109, %r110, 0x3340U;
	prmt.b32 	%r112, %r111, %r108, 0x5410U;
	dp4a.s32.s32 	%r113, %r105, %r112, %r328;
	ld.shared.u8 	%r114, [%r95+51];
	cvt.u32.u16 	%r115, %rs12;
	prmt.b32 	%r116, %r114, %r115, 0x3340U;
	ld.shared.u8 	%r117, [%r95+34];
	cvt.u32.u16 	%r118, %rs10;
	prmt.b32 	%r119, %r117, %r118, 0x3340U;
	prmt.b32 	%r120, %r119, %r116, 0x5410U;
	ld.shared.u8 	%r121, [%r98+3];
	cvt.u32.u16 	%r122, %rs11;
	prmt.b32 	%r123, %r121, %r122, 0x3340U;
	ld.shared.u8 	%r124, [%r98+2];
	cvt.u32.u16 	%r125, %rs9;
	prmt.b32 	%r126, %r124, %r125, 0x3340U;
	prmt.b32 	%r127, %r126, %r123, 0x5410U;
	dp4a.s32.s32 	%r128, %r120, %r127, %r113;
	ld.shared.u8 	%r129, [%r95+85];
	cvt.u32.u16 	%r130, %rs16;
	prmt.b32 	%r131, %r129, %r130, 0x3340U;
	ld.shared.u8 	%r132, [%r95+68];
	cvt.u32.u16 	%r133, %rs14;
	prmt.b32 	%r134, %r132, %r133, 0x3340U;
	prmt.b32 	%r135, %r134, %r131, 0x5410U;
	ld.shared.u8 	%r136, [%r98+5];
	cvt.u32.u16 	%r137, %rs15;
	prmt.b32 	%r138, %r136, %r137, 0x3340U;
	ld.shared.u8 	%r139, [%r98+4];
	cvt.u32.u16 	%r140, %rs13;
	prmt.b32 	%r141, %r139, %r140, 0x3340U;
	prmt.b32 	%r142, %r141, %r138, 0x5410U;
	dp4a.s32.s32 	%r143, %r135, %r142, %r128;
	ld.shared.u8 	%r144, [%r95+119];
	cvt.u32.u16 	%r145, %rs20;
	prmt.b32 	%r146, %r144, %r145, 0x3340U;
	ld.shared.u8 	%r147, [%r95+102];
	cvt.u32.u16 	%r148, %rs18;
	prmt.b32 	%r149, %r147, %r148, 0x3340U;
	prmt.b32 	%r150, %r149, %r146, 0x5410U;
	ld.shared.u8 	%r151, [%r98+7];
	cvt.u32.u16 	%r152, %rs19;
	prmt.b32 	%r153, %r151, %r152, 0x3340U;
	ld.shared.u8 	%r154, [%r98+6];
	cvt.u32.u16 	%r155, %rs17;
	prmt.b32 	%r156, %r154, %r155, 0x3340U;
	prmt.b32 	%r157, %r156, %r153, 0x5410U;
	dp4a.s32.s32 	%r158, %r150, %r157, %r143;
	ld.shared.u8 	%r159, [%r95+153];
	cvt.u32.u16 	%r160, %rs24;
	prmt.b32 	%r161, %r159, %r160, 0x3340U;
	ld.shared.u8 	%r162, [%r95+136];
	cvt.u32.u16 	%r163, %rs22;
	prmt.b32 	%r164, %r162, %r163, 0x3340U;
	prmt.b32 	%r165, %r164, %r161, 0x5410U;
	ld.shared.u8 	%r166, [%r98+9];
	cvt.u32.u16 	%r167, %rs23;
	prmt.b32 	%r168, %r166, %r167, 0x3340U;
	ld.shared.u8 	%r169, [%r98+8];
	cvt.u32.u16 	%r170, %rs21;
	prmt.b32 	%r171, %r169, %r170, 0x3340U;
	prmt.b32 	%r172, %r171, %r168, 0x5410U;
	dp4a.s32.s32 	%r173, %r165, %r172, %r158;
	ld.shared.u8 	%r174, [%r95+187];
	cvt.u32.u16 	%r175, %rs28;
	prmt.b32 	%r176, %r174, %r175, 0x3340U;
	ld.shared.u8 	%r177, [%r95+170];
	cvt.u32.u16 	%r178, %rs26;
	prmt.b32 	%r179, %r177, %r178, 0x3340U;
	prmt.b32 	%r180, %r179, %r176, 0x5410U;
	ld.shared.u8 	%r181, [%r98+11];
	cvt.u32.u16 	%r182, %rs27;
	prmt.b32 	%r183, %r181, %r182, 0x3340U;
	ld.shared.u8 	%r184, [%r98+10];
	cvt.u32.u16 	%r185, %rs25;
	prmt.b32 	%r186, %r184, %r185, 0x3340U;
	prmt.b32 	%r187, %r186, %r183, 0x5410U;
	dp4a.s32.s32 	%r188, %r180, %r187, %r173;
	ld.shared.u8 	%r189, [%r95+221];
	cvt.u32.u16 	%r190, %rs32;
	prmt.b32 	%r191, %r189, %r190, 0x3340U;
	ld.shared.u8 	%r192, [%r95+204];
	cvt.u32.u16 	%r193, %rs30;
	prmt.b32 	%r194, %r192, %r193, 0x3340U;
	prmt.b32 	%r195, %r194, %r191, 0x5410U;
	ld.shared.u8 	%r196, [%r98+13];
	cvt.u32.u16 	%r197, %rs31;
	prmt.b32 	%r198, %r196, %r197, 0x3340U;
	ld.shared.u8 	%r199, [%r98+12];
	cvt.u32.u16 	%r200, %rs29;
	prmt.b32 	%r201, %r199, %r200, 0x3340U;
	prmt.b32 	%r202, %r201, %r198, 0x5410U;
	dp4a.s32.s32 	%r203, %r195, %r202, %r188;
	ld.shared.u8 	%r204, [%r95+255];
	cvt.u32.u16 	%r205, %rs36;
	prmt.b32 	%r206, %r204, %r205, 0x3340U;
	ld.shared.u8 	%r207, [%r95+238];
	cvt.u32.u16 	%r208, %rs34;
	prmt.b32 	%r209, %r207, %r208, 0x3340U;
	prmt.b32 	%r210, %r209, %r206, 0x5410U;
	ld.shared.u8 	%r211, [%r98+15];
	cvt.u32.u16 	%r212, %rs35;
	prmt.b32 	%r213, %r211, %r212, 0x3340U;
	ld.shared.u8 	%r214, [%r98+14];
	cvt.u32.u16 	%r215, %rs33;
	prmt.b32 	%r216, %r214, %r215, 0x3340U;
	prmt.b32 	%r217, %r216, %r213, 0x5410U;
	dp4a.s32.s32 	%r328, %r210, %r217, %r203;
	bar.sync 	0;
	add.s32 	%r323, %r323, 32;
	add.s64 	%rd36, %rd36, 32;
	add.s32 	%r322, %r322, 32;
	add.s32 	%r321, %r321, 32;
	add.s32 	%r320, %r320, 32;
	shl.b32 	%r218, %r40, 5;
	add.s32 	%r319, %r319, %r218;
	add.s32 	%r318, %r318, %r218;
	add.s32 	%r317, %r317, 2;
	setp.ne.s32 	%p15, %r317, 0;
	@%p15 bra 	$L__BB0_3;
	add.s32 	%r326, %r323, -16;
$L__BB0_13:
	add.s32 	%r219, %r40, -1;
	and.b32  	%r220, %r219, 16;
	setp.ne.s32 	%p16, %r220, 0;
	@%p16 bra 	$L__BB0_19;
	ld.param.u32 	%r308, [_Z10deviceGemmiiiPKaS0_Pi_param_0];
	mov.u32 	%r221, %ctaid.y;
	mov.u32 	%r222, %ntid.y;
	mov.u32 	%r223, %tid.y;
	mad.lo.s32 	%r224, %r221, %r222, %r223;
	setp.ge.u32 	%p17, %r224, %r40;
	mov.u32 	%r225, %ctaid.x;
	mov.u32 	%r226, %ntid.x;
	mov.u32 	%r227, %tid.x;
	mad.lo.s32 	%r30, %r225, %r226, %r227;
	add.s32 	%r31, %r326, %r30;
	add.s32 	%r32, %r326, %r224;
	setp.ge.s32 	%p18, %r31, %r308;
	mov.b16 	%rs55, 0;
	or.pred  	%p19, %p18, %p17;
	@%p19 bra 	$L__BB0_16;
	ld.param.u64 	%rd32, [_Z10deviceGemmiiiPKaS0_Pi_param_3];
	mad.lo.s32 	%r228, %r31, %r40, %r224;
	cvt.s64.s32 	%rd21, %r228;
	cvta.to.global.u64 	%rd22, %rd32;
	add.s64 	%rd23, %rd22, %rd21;
	ld.global.u8 	%rs55, [%rd23];
$L__BB0_16:
	ld.param.u32 	%r313, [_Z10deviceGemmiiiPKaS0_Pi_param_1];
	setp.ge.s32 	%p20, %r30, %r40;
	mov.u32 	%r231, _ZZ10deviceGemmiiiPKaS0_PiE7sharedA;
	mad.lo.s32 	%r33, %r227, 17, %r231;
	add.s32 	%r232, %r33, %r223;
	st.shared.u8 	[%r232], %rs55;
	setp.ge.s32 	%p21, %r32, %r313;
	mov.b16 	%rs56, 0;
	or.pred  	%p22, %p20, %p21;
	@%p22 bra 	$L__BB0_18;
	ld.param.u64 	%rd34, [_Z10deviceGemmiiiPKaS0_Pi_param_4];
	ld.param.u32 	%r314, [_Z10deviceGemmiiiPKaS0_Pi_param_1];
	mad.lo.s32 	%r233, %r314, %r30, %r32;
	cvt.s64.s32 	%rd24, %r233;
	cvta.to.global.u64 	%rd25, %rd34;
	add.s64 	%rd26, %rd25, %rd24;
	ld.global.u8 	%rs56, [%rd26];
$L__BB0_18:
	mov.u32 	%r235, _ZZ10deviceGemmiiiPKaS0_PiE7sharedB;
	add.s32 	%r237, %r235, %r223;
	mad.lo.s32 	%r238, %r227, 17, %r237;
	st.shared.u8 	[%r238], %rs56;
	bar.sync 	0;
	ld.shared.u8 	%r239, [%r237+51];
	ld.shared.u8 	%r240, [%r237+34];
	prmt.b32 	%r241, %r240, %r239, 0x3340U;
	ld.shared.u8 	%r242, [%r237+17];
	ld.shared.u8 	%r243, [%r237];
	prmt.b32 	%r244, %r243, %r242, 0x3340U;
	prmt.b32 	%r245, %r244, %r241, 0x5410U;
	ld.shared.u8 	%r246, [%r33+3];
	ld.shared.u8 	%r247, [%r33+2];
	prmt.b32 	%r248, %r247, %r246, 0x3340U;
	ld.shared.u8 	%r249, [%r33+1];
	ld.shared.u8 	%r250, [%r33];
	prmt.b32 	%r251, %r250, %r249, 0x3340U;
	prmt.b32 	%r252, %r251, %r248, 0x5410U;
	dp4a.s32.s32 	%r253, %r245, %r252, %r328;
	ld.shared.u8 	%r254, [%r237+119];
	ld.shared.u8 	%r255, [%r237+102];
	prmt.b32 	%r256, %r255, %r254, 0x3340U;
	ld.shared.u8 	%r257, [%r237+85];
	ld.shared.u8 	%r258, [%r237+68];
	prmt.b32 	%r259, %r258, %r257, 0x3340U;
	prmt.b32 	%r260, %r259, %r256, 0x5410U;
	ld.shared.u8 	%r261, [%r33+7];
	ld.shared.u8 	%r262, [%r33+6];
	prmt.b32 	%r263, %r262, %r261, 0x3340U;
	ld.shared.u8 	%r264, [%r33+5];
	ld.shared.u8 	%r265, [%r33+4];
	prmt.b32 	%r266, %r265, %r264, 0x3340U;
	prmt.b32 	%r267, %r266, %r263, 0x5410U;
	dp4a.s32.s32 	%r268, %r260, %r267, %r253;
	ld.shared.u8 	%r269, [%r237+187];
	ld.shared.u8 	%r270, [%r237+170];
	prmt.b32 	%r271, %r270, %r269, 0x3340U;
	ld.shared.u8 	%r272, [%r237+153];
	ld.shared.u8 	%r273, [%r237+136];
	prmt.b32 	%r274, %r273, %r272, 0x3340U;
	prmt.b32 	%r275, %r274, %r271, 0x5410U;
	ld.shared.u8 	%r276, [%r33+11];
	ld.shared.u8 	%r277, [%r33+10];
	prmt.b32 	%r278, %r277, %r276, 0x3340U;
	ld.shared.u8 	%r279, [%r33+9];
	ld.shared.u8 	%r280, [%r33+8];
	prmt.b32 	%r281, %r280, %r279, 0x3340U;
	prmt.b32 	%r282, %r281, %r278, 0x5410U;
	dp4a.s32.s32 	%r283, %r275, %r282, %r268;
	ld.shared.u8 	%r284, [%r237+255];
	ld.shared.u8 	%r285, [%r237+238];
	prmt.b32 	%r286, %r285, %r284, 0x3340U;
	ld.shared.u8 	%r287, [%r237+221];
	ld.shared.u8 	%r288, [%r237+204];
	prmt.b32 	%r289, %r288, %r287, 0x3340U;
	prmt.b32 	%r290, %r289, %r286, 0x5410U;
	ld.shared.u8 	%r291, [%r33+15];
	ld.shared.u8 	%r292, [%r33+14];
	prmt.b32 	%r293, %r292, %r291, 0x3340U;
	ld.shared.u8 	%r294, [%r33+13];
	ld.shared.u8 	%r295, [%r33+12];
	prmt.b32 	%r296, %r295, %r294, 0x3340U;
	prmt.b32 	%r297, %r296, %r293, 0x5410U;
	dp4a.s32.s32 	%r328, %r290, %r297, %r283;
	bar.sync 	0;
$L__BB0_19:
	ld.param.u32 	%r315, [_Z10deviceGemmiiiPKaS0_Pi_param_1];
	ld.param.u32 	%r309, [_Z10deviceGemmiiiPKaS0_Pi_param_0];
	mov.u32 	%r298, %ctaid.x;
	mov.u32 	%r299, %ntid.x;
	mov.u32 	%r300, %tid.x;
	mad.lo.s32 	%r36, %r298, %r299, %r300;
	setp.ge.s32 	%p23, %r36, %r309;
	mov.u32 	%r301, %ctaid.y;
	mov.u32 	%r302, %ntid.y;
	mov.u32 	%r303, %tid.y;
	mad.lo.s32 	%r304, %r301, %r302, %r303;
	setp.ge.s32 	%p24, %r304, %r315;
	or.pred  	%p25, %p23, %p24;
	@%p25 bra 	$L__BB0_21;
	ld.param.u64 	%rd35, [_Z10deviceGemmiiiPKaS0_Pi_param_5];
	ld.param.u32 	%r316, [_Z10deviceGemmiiiPKaS0_Pi_param_1];
	mad.lo.s32 	%r305, %r316, %r36, %r304;
	cvta.to.global.u64 	%rd27, %rd35;
	mul.wide.s32 	%rd28, %r305, 4;
	add.s64 	%rd29, %rd27, %rd28;
	st.global.u32 	[%rd29], %r328;
$L__BB0_21:
	ret;

}


// ===== COMPILED SASS (sm_100) =====

	.target	sm_100

	.elftype	@"ET_EXEC"


//--------------------- .note.nv.tkinfo           --------------------------
	.section	.note.nv.tkinfo,"",@"SHT_NOTE"
	.sectionflags	@"SHF_NOTE_NV_TKINFO"
	.tkinfo
        /*0018*/ 	.word	0x00000002
        /*0030*/ 	.string	""
        /*0030*/ 	.string	"ptxas"
        /*0030*/ 	.string	"Cuda compilation tools, release 13.0, V13.0.88"
        /*0030*/ 	.string	"Build cuda_13.0.r13.0/compiler.36424714_0"
        /*0030*/ 	.string	"-arch sm_100 -m 64 "



//--------------------- .note.nv.cuinfo           --------------------------
	.section	.note.nv.cuinfo,"",@"SHT_NOTE"
	.sectionflags	@"SHF_NOTE_NV_CUINFO"
        /*0018*/ 	.short	0x0002
        /*001a*/ 	.short	0x0064
        /*001c*/ 	.short	0x0082
	.zero		2


//--------------------- .nv.info                  --------------------------
	.section	.nv.info,"",@"SHT_CUDA_INFO"
	.align	4


	//----- nvinfo : EIATTR_REGCOUNT
	.align		4
        /*0000*/ 	.byte	0x04, 0x2f
        /*0002*/ 	.short	(.L_1 - .L_0)
	.align		4
.L_0:
        /*0004*/ 	.word	index@(_Z10deviceGemmiiiPKaS0_Pi)
        /*0008*/ 	.word	0x00000038


	//----- nvinfo : EIATTR_FRAME_SIZE
	.align		4
.L_1:
        /*000c*/ 	.byte	0x04, 0x11
        /*000e*/ 	.short	(.L_3 - .L_2)
	.align		4
.L_2:
        /*0010*/ 	.word	index@(_Z10deviceGemmiiiPKaS0_Pi)
        /*0014*/ 	.word	0x00000000


	//----- nvinfo : EIATTR_MIN_STACK_SIZE
	.align		4
.L_3:
        /*0018*/ 	.byte	0x04, 0x12
        /*001a*/ 	.short	(.L_5 - .L_4)
	.align		4
.L_4:
        /*001c*/ 	.word	index@(_Z10deviceGemmiiiPKaS0_Pi)
        /*0020*/ 	.word	0x00000000
.L_5:


//--------------------- .nv.compat                --------------------------
	.section	.nv.compat,"",@"SHT_CUDA_COMPAT_INFO"
	.align	4
        /*0000*/ 	.byte	0x02, 0x09, 0x00, 0x00, 0x02, 0x02, 0x01, 0x00, 0x02, 0x05, 0x05, 0x00, 0x03, 0x07, 0x01, 0x01
        /*0010*/ 	.byte	0x02, 0x03, 0x00, 0x00, 0x02, 0x06, 0x01, 0x00, 0x04, 0x0b, 0x08, 0x00, 0x09, 0x00, 0x00, 0x00
        /*0020*/ 	.byte	0x00, 0x00, 0x00, 0x00


//--------------------- .nv.info._Z10deviceGemmiiiPKaS0_Pi --------------------------
	.section	.nv.info._Z10deviceGemmiiiPKaS0_Pi,"",@"SHT_CUDA_INFO"
	.sectionflags	@""
	.align	4


	//----- nvinfo : EIATTR_CUDA_API_VERSION
	.align		4
        /*0000*/ 	.byte	0x04, 0x37
        /*0002*/ 	.short	(.L_7 - .L_6)
.L_6:
        /*0004*/ 	.word	0x00000082


	//----- nvinfo : EIATTR_KPARAM_INFO
	.align		4
.L_7:
        /*0008*/ 	.byte	0x04, 0x17
        /*000a*/ 	.short	(.L_9 - .L_8)
.L_8:
        /*000c*/ 	.word	0x00000000
        /*0010*/ 	.short	0x0005
        /*0012*/ 	.short	0x0020
        /*0014*/ 	.byte	0x00, 0xf5, 0x21, 0x00


	//----- nvinfo : EIATTR_KPARAM_INFO
	.align		4
.L_9:
        /*0018*/ 	.byte	0x04, 0x17
        /*001a*/ 	.short	(.L_11 - .L_10)
.L_10:
        /*001c*/ 	.word	0x00000000
        /*0020*/ 	.short	0x0004
        /*0022*/ 	.short	0x0018
        /*0024*/ 	.byte	0x00, 0xf5, 0x21, 0x00


	//----- nvinfo : EIATTR_KPARAM_INFO
	.align		4
.L_11:
        /*0028*/ 	.byte	0x04, 0x17
        /*002a*/ 	.short	(.L_13 - .L_12)
.L_12:
        /*002c*/ 	.word	0x00000000
        /*0030*/ 	.short	0x0003
        /*0032*/ 	.short	0x0010
        /*0034*/ 	.byte	0x00, 0xf5, 0x21, 0x00


	//----- nvinfo : EIATTR_KPARAM_INFO
	.align		4
.L_13:
        /*0038*/ 	.byte	0x04, 0x17
        /*003a*/ 	.short	(.L_15 - .L_14)
.L_14:
        /*003c*/ 	.word	0x00000000
        /*0040*/ 	.short	0x0002
        /*0042*/ 	.short	0x0008
        /*0044*/ 	.byte	0x00, 0xf0, 0x11, 0x00


	//----- nvinfo : EIATTR_KPARAM_INFO
	.align		4
.L_15:
        /*0048*/ 	.byte	0x04, 0x17
        /*004a*/ 	.short	(.L_17 - .L_16)
.L_16:
        /*004c*/ 	.word	0x00000000
        /*0050*/ 	.short	0x0001
        /*0052*/ 	.short	0x0004
        /*0054*/ 	.byte	0x00, 0xf0, 0x11, 0x00


	//----- nvinfo : EIATTR_KPARAM_INFO
	.align		4
.L_17:
        /*0058*/ 	.byte	0x04, 0x17
        /*005a*/ 	.short	(.L_19 - .L_18)
.L_18:
        /*005c*/ 	.word	0x00000000
        /*0060*/ 	.short	0x0000
        /*0062*/ 	.short	0x0000
        /*0064*/ 	.byte	0x00, 0xf0, 0x11, 0x00


	//----- nvinfo : EIATTR_SPARSE_MMA_MASK
	.align		4
.L_19:
        /*0068*/ 	.byte	0x03, 0x50
        /*006a*/ 	.short	0x0000


	//----- nvinfo : EIATTR_MAXREG_COUNT
	.align		4
        /*006c*/ 	.byte	0x03, 0x1b
        /*006e*/ 	.short	0x00ff


	//----- nvinfo : EIATTR_NUM_BARRIERS
	.align		4
        /*0070*/ 	.byte	0x02, 0x4c
        /*0072*/ 	.byte	0x01
	.zero		1


	//----- nvinfo : EIATTR_MERCURY_ISA_VERSION
	.align		4
        /*0074*/ 	.byte	0x03, 0x5f
        /*0076*/ 	.short	0x0101


	//----- nvinfo : EIATTR_VRC_CTA_INIT_COUNT
	.align		4
        /*0078*/ 	.byte	0x02, 0x4a
	.zero		1
	.zero		1


	//----- nvinfo : EIATTR_EXIT_INSTR_OFFSETS
	.align		4
        /*007c*/ 	.byte	0x04, 0x1c
        /*007e*/ 	.short	(.L_21 - .L_20)


	//   ....[0]....
.L_20:
        /*0080*/ 	.word	0x00001520


	//   ....[1]....
        /*0084*/ 	.word	0x00001570


	//----- nvinfo : EIATTR_CBANK_PARAM_SIZE
	.align		4
.L_21:
        /*0088*/ 	.byte	0x03, 0x19
        /*008a*/ 	.short	0x0028


	//----- nvinfo : EIATTR_PARAM_CBANK
	.align		4
        /*008c*/ 	.byte	0x04, 0x0a
        /*008e*/ 	.short	(.L_23 - .L_22)
	.align		4
.L_22:
        /*0090*/ 	.word	index@(.nv.constant0._Z10deviceGemmiiiPKaS0_Pi)
        /*0094*/ 	.short	0x0380
        /*0096*/ 	.short	0x0028


	//----- nvinfo : EIATTR_SW_WAR
	.align		4
.L_23:
        /*0098*/ 	.byte	0x04, 0x36
        /*009a*/ 	.short	(.L_25 - .L_24)
.L_24:
        /*009c*/ 	.word	0x00000008
.L_25:


//--------------------- .nv.callgraph             --------------------------
	.section	.nv.callgraph,"",@"SHT_CUDA_CALLGRAPH"
	.align	4
	.sectionentsize	8
	.align		4
        /*0000*/ 	.word	0x00000000
	.align		4
        /*0004*/ 	.word	0xffffffff
	.align		4
        /*0008*/ 	.word	0x00000000
	.align		4
        /*000c*/ 	.word	0xfffffffe
	.align		4
        /*0010*/ 	.word	0x00000000
	.align		4
        /*0014*/ 	.word	0xfffffffd
	.align		4
        /*0018*/ 	.word	0x00000000
	.align		4
        /*001c*/ 	.word	0xfffffffc


//--------------------- .text._Z10deviceGemmiiiPKaS0_Pi --------------------------
	.section	.text._Z10deviceGemmiiiPKaS0_Pi,"ax",@progbits
	.align	128
        .global         _Z10deviceGemmiiiPKaS0_Pi
        .type           _Z10deviceGemmiiiPKaS0_Pi,@function
        .size           _Z10deviceGemmiiiPKaS0_Pi,(.L_x_4 - _Z10deviceGemmiiiPKaS0_Pi)
        .other          _Z10deviceGemmiiiPKaS0_Pi,@"STO_CUDA_ENTRY STV_DEFAULT"
_Z10deviceGemmiiiPKaS0_Pi:
.text._Z10deviceGemmiiiPKaS0_Pi:
[----:B------:R-:W-:Y:S01]  /*0000*/  LDC R1, c[0x0][0x37c] ;  /* 0x0000df00ff017b82 */ /* 0x000fe20000000800 */
[----:B------:R-:W0:Y:S07]  /*0010*/  LDCU UR4, c[0x0][0x388] ;  /* 0x00007100ff0477ac */ /* 0x000e2e0008000800 */
[----:B------:R-:W1:Y:S01]  /*0020*/  LDC R11, c[0x0][0x360] ;  /* 0x0000d800ff0b7b82 */ /* 0x000e620000000800 */
[----:B------:R-:W2:Y:S01]  /*0030*/  S2R R0, SR_TID.X ;  /* 0x0000000000007919 */ /* 0x000ea20000002100 */
[----:B------:R-:W-:Y:S01]  /*0040*/  IMAD.MOV.U32 R44, RZ, RZ, RZ ;  /* 0x000000ffff2c7224 */ /* 0x000fe200078e00ff */
[----:B------:R-:W3:Y:S01]  /*0050*/  LDCU.64 UR8, c[0x0][0x358] ;  /* 0x00006b00ff0877ac */ /* 0x000ee20008000a00 */
[----:B------:R-:W4:Y:S04]  /*0060*/  S2R R4, SR_TID.Y ;  /* 0x0000000000047919 */ /* 0x000f280000002200 */
[----:B------:R-:W1:Y:S08]  /*0070*/  LDC R3, c[0x0][0x364] ;  /* 0x0000d900ff037b82 */ /* 0x000e700000000800 */
[----:B------:R-:W1:Y:S01]  /*0080*/  S2UR UR10, SR_CTAID.X ;  /* 0x00000000000a79c3 */ /* 0x000e620000002500 */
[----:B0-----:R-:W-:-:S05]  /*0090*/  IMAD.U32 R5, RZ, RZ, UR4 ;  /* 0x00000004ff057e24 */ /* 0x001fca000f8e00ff */
[----:B------:R-:W-:Y:S02]  /*00a0*/  ISETP.GE.AND P0, PT, R5, 0x1, PT ;  /* 0x000000010500780c */ /* 0x000fe40003f06270 */
[----:B------:R-:W0:Y:S11]  /*00b0*/  S2UR UR11, SR_CTAID.Y ;  /* 0x00000000000b79c3 */ /* 0x000e360000002600 */
[----:B--23--:R-:W-:Y:S05]  /*00c0*/  @!P0 BRA `(.L_x_0) ;  /* 0x0000001000f88947 */ /* 0x00cfea0003800000 */
[----:B------:R-:W-:Y:S01]  /*00d0*/  ISETP.GE.U32.AND P0, PT, R5, 0x11, PT ;  /* 0x000000110500780c */ /* 0x000fe20003f06070 */
[----:B------:R-:W2:Y:S01]  /*00e0*/  LDCU UR5, c[0x0][0x384] ;  /* 0x00007080ff0577ac */ /* 0x000ea20008000800 */
[----:B-1----:R-:W-:Y:S02]  /*00f0*/  IMAD R11, R11, UR10, R0 ;  /* 0x0000000a0b0b7c24 */ /* 0x002fe4000f8e0200 */
[----:B------:R-:W-:Y:S01]  /*0100*/  IMAD.MOV.U32 R44, RZ, RZ, RZ ;  /* 0x000000ffff2c7224 */ /* 0x000fe200078e00ff */
[----:B------:R-:W-:-:S08]  /*0110*/  UMOV UR4, URZ ;  /* 0x000000ff00047c82 */ /* 0x000fd00008000000 */
[----:B------:R-:W-:Y:S05]  /*0120*/  @!P0 BRA `(.L_x_1) ;  /* 0x0000000c00508947 */ /* 0x000fea0003800000 */
[----:B------:R-:W1:Y:S01]  /*0130*/  LDCU.64 UR6, c[0x0][0x398] ;  /* 0x00007300ff0677ac */ /* 0x000e620008000a00 */
[----:B0---4-:R-:W-:Y:S02]  /*0140*/  IMAD R10, R3, UR11, R4 ;  /* 0x0000000b030a7c24 */ /* 0x011fe4000f8e0204 */
[----:B--2---:R-:W-:Y:S01]  /*0150*/  IMAD R7, R11, UR5, RZ ;  /* 0x000000050b077c24 */ /* 0x004fe2000f8e02ff */
[----:B------:R-:W0:Y:S01]  /*0160*/  LDCU UR12, c[0x0][0x380] ;  /* 0x00007000ff0c77ac */ /* 0x000e220008000800 */
[----:B------:R-:W-:Y:S02]  /*0170*/  VIADD R0, R5, 0xffffffff ;  /* 0xffffffff05007836 */ /* 0x000fe40000000000 */
[C---:B------:R-:W-:Y:S01]  /*0180*/  VIADD R12, R11.reuse, 0x10 ;  /* 0x000000100b0c7836 */ /* 0x040fe20000000000 */
[--C-:B------:R-:W-:Y:S01]  /*0190*/  SHF.R.S32.HI R2, RZ, 0x1f, R7.reuse ;  /* 0x0000001fff027819 */ /* 0x100fe20000011407 */
[----:B------:R-:W-:Y:S01]  /*01a0*/  IMAD.MOV.U32 R44, RZ, RZ, RZ ;  /* 0x000000ffff2c7224 */ /* 0x000fe200078e00ff */
[----:B------:R-:W-:Y:S01]  /*01b0*/  LEA.HI R0, R0, 0x1, RZ, 0x1c ;  /* 0x0000000100007811 */ /* 0x000fe200078fe0ff */
[-CC-:B------:R-:W-:Y:S01]  /*01c0*/  IMAD R12, R12, R5.reuse, R10.reuse ;  /* 0x000000050c0c7224 */ /* 0x180fe200078e020a */
[----:B------:R-:W2:Y:S01]  /*01d0*/  LDCU UR5, c[0x0][0x384] ;  /* 0x00007080ff0577ac */ /* 0x000ea20008000800 */
[--C-:B------:R-:W-:Y:S01]  /*01e0*/  IMAD R8, R11, R5, R10.reuse ;  /* 0x000000050b087224 */ /* 0x100fe200078e020a */
[----:B------:R-:W-:Y:S01]  /*01f0*/  LOP3.LUT R0, R0, 0x1ffffffe, RZ, 0xc0, !PT ;  /* 0x1ffffffe00007812 */ /* 0x000fe200078ec0ff */
[----:B------:R-:W3:Y:S01]  /*0200*/  LDCU.64 UR14, c[0x0][0x398] ;  /* 0x00007300ff0e77ac */ /* 0x000ee20008000a00 */
[----:B-1----:R-:W-:Y:S01]  /*0210*/  IADD3 R6, P0, P1, R7, UR6, R10 ;  /* 0x0000000607067c10 */ /* 0x002fe2000f91e00a */
[----:B------:R-:W-:Y:S01]  /*0220*/  IMAD.IADD R7, R10, 0x1, R7 ;  /* 0x000000010a077824 */ /* 0x000fe200078e0207 */
[----:B------:R-:W-:Y:S01]  /*0230*/  UMOV UR4, 0x10 ;  /* 0x0000001000047882 */ /* 0x000fe20000000000 */
[----:B------:R-:W-:Y:S01]  /*0240*/  IMAD.MOV R13, RZ, RZ, -R0 ;  /* 0x000000ffff0d7224 */ /* 0x000fe200078e0a00 */
[----:B------:R-:W-:-:S02]  /*0250*/  IADD3.X R2, PT, PT, R2, UR7, RZ, P0, P1 ;  /* 0x0000000702027c10 */ /* 0x000fc400087e24ff */
[----:B------:R-:W-:-:S05]  /*0260*/  IADD3 R6, P0, PT, R6, 0x10, RZ ;  /* 0x0000001006067810 */ /* 0x000fca0007f1e0ff */
[----:B0-----:R-:W-:-:S08]  /*0270*/  IMAD.X R9, RZ, RZ, R2, P0 ;  /* 0x000000ffff097224 */ /* 0x001fd000000e0602 */
.L_x_2:
[----:B------:R-:W0:Y:S01]  /*0280*/  LDC R3, c[0x0][0x364] ;  /* 0x0000d900ff037b82 */ /* 0x000e220000000800 */
[----:B--2---:R-:W-:Y:S02]  /*0290*/  ISETP.GE.AND P1, PT, R10, UR5, PT ;  /* 0x000000050a007c0c */ /* 0x004fe4000bf26270 */
[C---:B---3--:R-:W-:Y:S02]  /*02a0*/  IADD3 R16, P2, PT, R7.reuse, UR14, RZ ;  /* 0x0000000e07107c10 */ /* 0x048fe4000ff5e0ff */
[----:B------:R-:W-:Y:S02]  /*02b0*/  PRMT R19, RZ, 0x7610, R19 ;  /* 0x00007610ff137816 */ /* 0x000fe40000000013 */
[----:B------:R-:W-:Y:S01]  /*02c0*/  PRMT R18, RZ, 0x7610, R18 ;  /* 0x00007610ff127816 */ /* 0x000fe20000000012 */
[----:B------:R-:W1:Y:S01]  /*02d0*/  LDC R5, c[0x0][0x388] ;  /* 0x0000e200ff057b82 */ /* 0x000e620000000800 */
[----:B------:R-:W-:-:S07]  /*02e0*/  LEA.HI.X.SX32 R17, R7, UR15, 0x1, P2 ;  /* 0x0000000f07117c11 */ /* 0x000fce00090f0eff */
[----:B------:R-:W2:Y:S01]  /*02f0*/  S2UR UR10, SR_CTAID.X ;  /* 0x00000000000a79c3 */ /* 0x000ea20000002500 */
[----:B0-----:R-:W-:-:S07]  /*0300*/  IMAD R0, R3, UR11, R4 ;  /* 0x0000000b03007c24 */ /* 0x001fce000f8e0204 */
[----:B------:R-:W2:Y:S01]  /*0310*/  LDC R3, c[0x0][0x360] ;  /* 0x0000d800ff037b82 */ /* 0x000ea20000000800 */
[----:B-1----:R-:W-:Y:S02]  /*0320*/  ISETP.GE.U32.AND P0, PT, R0, R5, PT ;  /* 0x000000050000720c */ /* 0x002fe40003f06070 */
[----:B------:R-:W2:Y:S02]  /*0330*/  S2R R0, SR_TID.X ;  /* 0x0000000000007919 */ /* 0x000ea40000002100 */
[----:B------:R-:W-:-:S13]  /*0340*/  ISETP.GE.OR P0, PT, R11, UR12, P0 ;  /* 0x0000000c0b007c0c */ /* 0x000fda0008706670 */
[----:B------:R-:W0:Y:S01]  /*0350*/  @!P0 LDC.64 R14, c[0x0][0x390] ;  /* 0x0000e400ff0e8b82 */ /* 0x000e220000000a00 */
[----:B--2---:R-:W-:-:S05]  /*0360*/  IMAD R2, R3, UR10, R0 ;  /* 0x0000000a03027c24 */ /* 0x004fca000f8e0200 */
[----:B------:R-:W-:Y:S02]  /*0370*/  ISETP.GE.OR P1, PT, R2, R5, P1 ;  /* 0x000000050200720c */ /* 0x000fe40000f26670 */
[----:B0-----:R-:W-:-:S04]  /*0380*/  @!P0 IADD3 R2, P3, PT, R8, R14, RZ ;  /* 0x0000000e08028210 */ /* 0x001fc80007f7e0ff */
[----:B------:R-:W-:-:S05]  /*0390*/  @!P0 LEA.HI.X.SX32 R3, R8, R15, 0x1, P3 ;  /* 0x0000000f08038211 */ /* 0x000fca00018f0eff */
[----:B------:R0:W2:Y:S04]  /*03a0*/  @!P0 LDG.E.U8 R19, desc[UR8][R2.64] ;  /* 0x0000000802138981 */ /* 0x0000a8000c1e1100 */
[----:B------:R-:W3:Y:S01]  /*03b0*/  @!P1 LDG.E.U8 R18, desc[UR8][R16.64] ;  /* 0x0000000810129981 */ /* 0x000ee2000c1e1100 */
[----:B------:R-:W1:Y:S01]  /*03c0*/  S2UR UR7, SR_CgaCtaId ;  /* 0x00000000000779c3 */ /* 0x000e620000008800 */
[----:B------:R-:W-:Y:S01]  /*03d0*/  UMOV UR6, 0x400 ;  /* 0x0000040000067882 */ /* 0x000fe20000000000 */
[----:B------:R-:W-:-:S06]  /*03e0*/  PRMT R53, RZ, 0x7610, R53 ;  /* 0x00007610ff357816 */ /* 0x000fcc0000000035 */
[----:B------:R-:W0:Y:S01]  /*03f0*/  LDC R21, c[0x0][0x364] ;  /* 0x0000d900ff157b82 */ /* 0x000e220000000800 */
[----:B-1----:R-:W-:Y:S02]  /*0400*/  ULEA UR11, UR7, UR6, 0x18 ;  /* 0x00000006070b7291 */ /* 0x002fe4000f8ec0ff */
[----:B------:R-:W-:-:S04]  /*0410*/  UIADD3 UR6, UPT, UPT, UR6, 0x110, URZ ;  /* 0x0000011006067890 */ /* 0x000fc8000fffe0ff */
[----:B------:R-:W-:Y:S01]  /*0420*/  IMAD.U32 R15, RZ, RZ, UR11 ;  /* 0x0000000bff0f7e24 */ /* 0x000fe2000f8e00ff */
[----:B------:R-:W-:-:S03]  /*0430*/  ULEA UR6, UR7, UR6, 0x18 ;  /* 0x0000000607067291 */ /* 0x000fc6000f8ec0ff */
[----:B------:R-:W-:Y:S01]  /*0440*/  IMAD R15, R0, 0x11, R15 ;  /* 0x00000011000f7824 */ /* 0x000fe200078e020f */
[----:B------:R-:W0:Y:S03]  /*0450*/  S2UR UR11, SR_CTAID.Y ;  /* 0x00000000000b79c3 */ /* 0x000e260000002600 */
[----:B------:R-:W-:Y:S02]  /*0460*/  IMAD.IADD R48, R15, 0x1, R4 ;  /* 0x000000010f307824 */ /* 0x000fe400078e0204 */
[----:B------:R-:W1:Y:S02]  /*0470*/  S2R R4, SR_TID.Y ;  /* 0x0000000000047919 */ /* 0x000e640000002200 */
[----:B-1----:R-:W-:Y:S02]  /*0480*/  VIADD R49, R4, UR6 ;  /* 0x0000000604317c36 */ /* 0x002fe40008000000 */
[----:B0-----:R-:W-:-:S02]  /*0490*/  IMAD R2, R21, UR11, R4 ;  /* 0x0000000b15027c24 */ /* 0x001fc4000f8e0204 */
[----:B------:R-:W-:-:S03]  /*04a0*/  IMAD R49, R0, 0x11, R49 ;  /* 0x0000001100317824 */ /* 0x000fc600078e0231 */
[----:B------:R-:W-:Y:S01]  /*04b0*/  ISETP.GE.U32.AND P0, PT, R2, R5, PT ;  /* 0x000000050200720c */ /* 0x000fe20003f06070 */
[----:B------:R-:W-:-:S05]  /*04c0*/  VIADD R2, R11, 0x10 ;  /* 0x000000100b027836 */ /* 0x000fca0000000000 */
[----:B------:R-:W-:Y:S01]  /*04d0*/  ISETP.GE.OR P0, PT, R2, UR12, P0 ;  /* 0x0000000c02007c0c */ /* 0x000fe20008706670 */
[----:B------:R-:W0:-:S12]  /*04e0*/  LDC R51, c[0x0][0x360] ;  /* 0x0000d800ff337b82 */ /* 0x000e180000000800 */
[----:B------:R-:W1:Y:S01]  /*04f0*/  @!P0 LDC.64 R2, c[0x0][0x390] ;  /* 0x0000e400ff028b82 */ /* 0x000e620000000a00 */
[----:B------:R-:W-:Y:S01]  /*0500*/  VIADD R50, R10, 0x10 ;  /* 0x000000100a327836 */ /* 0x000fe20000000000 */
[----:B-1----:R-:W-:-:S04]  /*0510*/  @!P0 IADD3 R2, P1, PT, R12, R2, RZ ;  /* 0x000000020c028210 */ /* 0x002fc80007f3e0ff */
[----:B------:R-:W-:Y:S02]  /*0520*/  @!P0 LEA.HI.X.SX32 R3, R12, R3, 0x1, P1 ;  /* 0x000000030c038211 */ /* 0x000fe400008f0eff */
[----:B------:R-:W-:Y:S01]  /*0530*/  PRMT R52, RZ, 0x7610, R52 ;  /* 0x00007610ff347816 */ /* 0x000fe20000000034 */
[----:B--2---:R-:W-:Y:S04]  /*0540*/  STS.U8 [R48], R19 ;  /* 0x0000001330007388 */ /* 0x004fe80000000000 */
[----:B---3--:R-:W-:Y:S01]  /*0550*/  STS.U8 [R49], R18 ;  /* 0x0000001231007388 */ /* 0x008fe20000000000 */
[----:B------:R-:W-:Y:S06]  /*0560*/  BAR.SYNC.DEFER_BLOCKING 0x0 ;  /* 0x0000000000007b1d */ /* 0x000fec0000010000 */
[----:B------:R-:W-:Y:S04]  /*0570*/  LDS.U8 R43, [R15] ;  /* 0x000000000f2b7984 */ /* 0x000fe80000000000 */
[----:B------:R-:W-:Y:S04]  /*0580*/  LDS.U8 R45, [R4+UR6] ;  /* 0x00000006042d7984 */ /* 0x000fe80008000000 */
[----:B------:R-:W-:Y:S04]  /*0590*/  LDS.U8 R46, [R15+0x1] ;  /* 0x000001000f2e7984 */ /* 0x000fe80000000000 */
[----:B------:R-:W-:Y:S04]  /*05a0*/  LDS.U8 R47, [R4+UR6+0x11] ;  /* 0x00001106042f7984 */ /* 0x000fe80008000000 */
        /* <DEDUP_REMOVED lines=27> */
[----:B------:R-:W-:Y:S01]  /*0760*/  LDS.U8 R39, [R4+UR6+0xff] ;  /* 0x0000ff0604277984 */ /* 0x000fe20008000000 */
[----:B------:R-:W-:Y:S06]  /*0770*/  BAR.SYNC.DEFER_BLOCKING 0x0 ;  /* 0x0000000000007b1d */ /* 0x000fec0000010000 */
[----:B------:R1:W2:Y:S01]  /*0780*/  @!P0 LDG.E.U8 R53, desc[UR8][R2.64] ;  /* 0x0000000802358981 */ /* 0x0002a2000c1e1100 */
[----:B------:R-:W-:Y:S01]  /*0790*/  ISETP.GE.AND P0, PT, R50, UR5, PT ;  /* 0x0000000532007c0c */ /* 0x000fe2000bf06270 */
[----:B0-----:R-:W-:-:S05]  /*07a0*/  IMAD R50, R51, UR10, R0 ;  /* 0x0000000a33327c24 */ /* 0x001fca000f8e0200 */
[----:B------:R-:W-:-:S13]  /*07b0*/  ISETP.GE.OR P0, PT, R50, R5, P0 ;  /* 0x000000053200720c */ /* 0x000fda0000706670 */
[----:B-1----:R-:W-:Y:S02]  /*07c0*/  @!P0 IMAD.MOV.U32 R2, RZ, RZ, R6 ;  /* 0x000000ffff028224 */ /* 0x002fe400078e0006 */
[----:B------:R-:W-:-:S05]  /*07d0*/  @!P0 IMAD.MOV.U32 R3, RZ, RZ, R9 ;  /* 0x000000ffff038224 */ /* 0x000fca00078e0009 */
[----:B------:R-:W3:Y:S01]  /*07e0*/  @!P0 LDG.E.U8 R52, desc[UR8][R2.64] ;  /* 0x0000000802348981 */ /* 0x000ee2000c1e1100 */
[----:B------:R-:W-:-:S05]  /*07f0*/  VIADD R13, R13, 0x2 ;  /* 0x000000020d0d7836 */ /* 0x000fca0000000000 */
[----:B------:R-:W-:Y:S02]  /*0800*/  ISETP.NE.AND P0, PT, R13, RZ, PT ;  /* 0x000000ff0d00720c */ /* 0x000fe40003f05270 */
[----:B------:R-:W-:Y:S01]  /*0810*/  IADD3 R6, P1, PT, R6, 0x20, RZ ;  /* 0x0000002006067810 */ /* 0x000fe20007f3e0ff */
[----:B------:R-:W-:Y:S01]  /*0820*/  UIADD3 UR4, UPT, UPT, UR4, 0x20, URZ ;  /* 0x0000002004047890 */ /* 0x000fe2000fffe0ff */
[----:B------:R-:W-:Y:S02]  /*0830*/  VIADD R10, R10, 0x20 ;  /* 0x000000200a0a7836 */ /* 0x000fe40000000000 */
[----:B------:R-:W-:Y:S02]  /*0840*/  VIADD R7, R7, 0x20 ;  /* 0x0000002007077836 */ /* 0x000fe40000000000 */
[----:B------:R-:W-:Y:S02]  /*0850*/  VIADD R11, R11, 0x20 ;  /* 0x000000200b0b7836 */ /* 0x000fe40000000000 */
[----:B------:R-:W-:-:S02]  /*0860*/  IMAD R8, R5, 0x20, R8 ;  /* 0x0000002005087824 */ /* 0x000fc400078e0208 */
[----:B------:R-:W-:Y:S02]  /*0870*/  IMAD.X R9, RZ, RZ, R9, P1 ;  /* 0x000000ffff097224 */ /* 0x000fe400008e0609 */
[----:B------:R-:W-:Y:S01]  /*0880*/  IMAD R12, R5, 0x20, R12 ;  /* 0x00000020050c7824 */ /* 0x000fe200078e020c */
[----:B--2---:R-:W-:Y:S04]  /*0890*/  STS.U8 [R48], R53 ;  /* 0x0000003530007388 */ /* 0x004fe80000000000 */
[----:B---3--:R-:W-:Y:S01]  /*08a0*/  STS.U8 [R49], R52 ;  /* 0x0000003431007388 */ /* 0x008fe20000000000 */
[----:B------:R-:W-:Y:S06]  /*08b0*/  BAR.SYNC.DEFER_BLOCKING 0x0 ;  /* 0x0000000000007b1d */ /* 0x000fec0000010000 */
[----:B------:R-:W0:Y:S04]  /*08c0*/  LDS.U8 R51, [R4+UR6+0x11] ;  /* 0x0000110604337984 */ /* 0x000e280008000000 */
[----:B------:R-:W1:Y:S04]  /*08d0*/  LDS.U8 R3, [R15+0x1] ;  /* 0x000001000f037984 */ /* 0x000e680000000000 */
[----:B------:R-:W2:Y:S04]  /*08e0*/  LDS.U8 R50, [R15] ;  /* 0x000000000f327984 */ /* 0x000ea80000000000 */
[----:B------:R-:W3:Y:S04]  /*08f0*/  LDS.U8 R2, [R4+UR6] ;  /* 0x0000000604027984 */ /* 0x000ee80008000000 */
[----:B------:R-:W4:Y:S04]  /*0900*/  LDS.U8 R48, [R4+UR6+0x22] ;  /* 0x0000220604307984 */ /* 0x000f280008000000 */
[----:B------:R-:W-:Y:S01]  /*0910*/  LDS.U8 R49, [R15+0x5] ;  /* 0x000005000f317984 */ /* 0x000fe20000000000 */
[----:B0-----:R-:W-:-:S03]  /*0920*/  PRMT R51, R51, 0x3340, R47 ;  /* 0x0000334033337816 */ /* 0x001fc6000000002f */
[----:B------:R-:W0:Y:S01]  /*0930*/  LDS.U8 R47, [R4+UR6+0x33] ;  /* 0x00003306042f7984 */ /* 0x000e220008000000 */
[----:B-1----:R-:W-:-:S03]  /*0940*/  PRMT R46, R3, 0x3340, R46 ;  /* 0x00003340032e7816 */ /* 0x002fc6000000002e */
[----:B------:R-:W1:Y:S01]  /*0950*/  LDS.U8 R3, [R15+0x3] ;  /* 0x000003000f037984 */ /* 0x000e620000000000 */
[----:B--2---:R-:W-:-:S03]  /*0960*/  PRMT R43, R50, 0x3340, R43 ;  /* 0x00003340322b7816 */ /* 0x004fc6000000002b */
[----:B------:R-:W2:Y:S01]  /*0970*/  LDS.U8 R50, [R4+UR6+0x55] ;  /* 0x0000550604327984 */ /* 0x000ea20008000000 */
[----:B---3--:R-:W-:Y:S02]  /*0980*/  PRMT R45, R2, 0x3340, R45 ;  /* 0x00003340022d7816 */ /* 0x008fe4000000002d */
[----:B------:R-:W-:Y:S02]  /*0990*/  PRMT R2, R43, 0x5410, R46 ;  /* 0x000054102b027816 */ /* 0x000fe4000000002e */
[----:B------:R-:W-:Y:S01]  /*09a0*/  PRMT R45, R45, 0x5410, R51 ;  /* 0x000054102d2d7816 */ /* 0x000fe20000000033 */
[----:B------:R-:W3:Y:S04]  /*09b0*/  LDS.U8 R43, [R15+0x2] ;  /* 0x000002000f2b7984 */ /* 0x000ee80000000000 */
[----:B------:R-:W-:Y:S01]  /*09c0*/  IDP.4A.S8.S8 R2, R45, R2, R44 ;  /* 0x000000022d027226 */ /* 0x000fe2000000062c */
[----:B------:R-:W5:Y:S04]  /*09d0*/  LDS.U8 R46, [R4+UR6+0x44] ;  /* 0x00004406042e7984 */ /* 0x000f680008000000 */
[----:B------:R-:W5:Y:S01]  /*09e0*/  LDS.U8 R45, [R15+0x4] ;  /* 0x000004000f2d7984 */ /* 0x000f620000000000 */
[----:B----4-:R-:W-:-:S03]  /*09f0*/  PRMT R48, R48, 0x3340, R41 ;  /* 0x0000334030307816 */ /* 0x010fc60000000029 */
[----:B------:R-:W4:Y:S04]  /*0a00*/  LDS.U8 R44, [R4+UR6+0x66] ;  /* 0x00006606042c7984 */ /* 0x000f280008000000 */
[----:B------:R-:W4:Y:S01]  /*0a10*/  LDS.U8 R41, [R15+0x7] ;  /* 0x000007000f297984 */ /* 0x000f220000000000 */
[----:B0-----:R-:W-:-:S03]  /*0a20*/  PRMT R47, R47, 0x3340, R42 ;  /* 0x000033402f2f7816 */ /* 0x001fc6000000002a */
[----:B------:R-:W0:Y:S01]  /*0a30*/  LDS.U8 R42, [R4+UR6+0x77] ;  /* 0x00007706042a7984 */ /* 0x000e220008000000 */
[----:B-1----:R-:W-:-:S03]  /*0a40*/  PRMT R40, R3, 0x3340, R40 ;  /* 0x0000334003287816 */ /* 0x002fc60000000028 */
[----:B------:R-:W1:Y:S01]  /*0a50*/  LDS.U8 R3, [R15+0x6] ;  /* 0x000006000f037984 */ /* 0x000e620000000000 */
[----:B------:R-:W-:Y:S02]  /*0a60*/  PRMT R47, R48, 0x5410, R47 ;  /* 0x00005410302f7816 */ /* 0x000fe4000000002f */
[----:B--2---:R-:W-:Y:S02]  /*0a70*/  PRMT R50, R50, 0x3340, R19 ;  /* 0x0000334032327816 */ /* 0x004fe40000000013 */
[----:B------:R-:W-:Y:S01]  /*0a80*/  PRMT R49, R49, 0x3340, R18 ;  /* 0x0000334031317816 */ /* 0x000fe20000000012 */
[----:B------:R-:W-:Y:S01]  /*0a90*/  LDS.U8 R19, [R15+0x9] ;  /* 0x000009000f137984 */ /* 0x000fe20000000000 */
[----:B---3--:R-:W-:-:S03]  /*0aa0*/  PRMT R43, R43, 0x3340, R14 ;  /* 0x000033402b2b7816 */ /* 0x008fc6000000000e */
[----:B------:R-:W-:Y:S01]  /*0ab0*/  LDS.U8 R14, [R4+UR6+0x88] ;  /* 0x00008806040e7984 */ /* 0x000fe20008000000 */
[----:B------:R-:W-:Y:S02]  /*0ac0*/  PRMT R40, R43, 0x5410, R40 ;  /* 0x000054102b287816 */ /* 0x000fe40000000028 */
[----:B-----5:R-:W-:Y:S02]  /*0ad0*/  PRMT R43, R46, 0x3340, R17 ;  /* 0x000033402e2b7816 */ /* 0x020fe40000000011 */
[----:B------:R-:W-:Y:S01]  /*0ae0*/  LDS.U8 R17, [R15+0x8] ;  /* 0x000008000f117984 */ /* 0x000fe20000000000 */
[----:B------:R-:W-:-:S03]  /*0af0*/  PRMT R46, R45, 0x3340, R16 ;  /* 0x000033402d2e7816 */ /* 0x000fc60000000010 */
[----:B------:R-:W2:Y:S01]  /*0b00*/  LDS.U8 R16, [R4+UR6+0x99] ;  /* 0x0000990604107984 */ /* 0x000ea20008000000 */
[----:B------:R-:W-:Y:S01]  /*0b10*/  PRMT R18, R43, 0x5410, R50 ;  /* 0x000054102b127816 */ /* 0x000fe20000000032 */
[----:B------:R-:W-:Y:S01]  /*0b20*/  IDP.4A.S8.S8 R2, R47, R40, R2 ;  /* 0x000000282f027226 */ /* 0x000fe20000000602 */
[----:B------:R-:W-:Y:S01]  /*0b30*/  PRMT R43, R46, 0x5410, R49 ;  /* 0x000054102e2b7816 */ /* 0x000fe20000000031 */
[----:B------:R-:W-:Y:S01]  /*0b40*/  LDS.U8 R40, [R4+UR6+0xaa] ;  /* 0x0000aa0604287984 */ /* 0x000fe20008000000 */
[----:B----4-:R-:W-:-:S03]  /*0b50*/  PRMT R44, R44, 0x3340, R21 ;  /* 0x000033402c2c7816 */ /* 0x010fc60000000015 */
[----:B------:R-:W3:Y:S01]  /*0b60*/  LDS.U8 R46, [R4+UR6+0xbb] ;  /* 0x0000bb06042e7984 */ /* 0x000ee20008000000 */
[----:B------:R-:W-:-:S03]  /*0b70*/  PRMT R48, R41, 0x3340, R22 ;  /* 0x0000334029307816 */ /* 0x000fc60000000016 */
[----:B------:R-:W4:Y:S04]  /*0b80*/  LDS.U8 R47, [R15+0xb] ;  /* 0x00000b000f2f7984 */ /* 0x000f280000000000 */
[----:B------:R-:W5:Y:S01]  /*0b90*/  LDS.U8 R45, [R15+0xa] ;  /* 0x00000a000f2d7984 */ /* 0x000f620000000000 */
[----:B0-----:R-:W-:-:S03]  /*0ba0*/  PRMT R23, R42, 0x3340, R23 ;  /* 0x000033402a177816 */ /* 0x001fc60000000017 */
[----:B------:R-:W0:Y:S01]  /*0bb0*/  LDS.U8 R42, [R4+UR6+0xdd] ;  /* 0x0000dd06042a7984 */ /* 0x000e220008000000 */
[----:B-1----:R-:W-:-:S03]  /*0bc0*/  PRMT R51, R3, 0x3340, R20 ;  /* 0x0000334003337816 */ /* 0x002fc60000000014 */
[----:B------:R-:W1:Y:S04]  /*0bd0*/  LDS.U8 R22, [R4+UR6+0xcc] ;  /* 0x0000cc0604167984 */ /* 0x000e680008000000 */
[----:B------:R-:W1:Y:S04]  /*0be0*/  LDS.U8 R41, [R15+0xd] ;  /* 0x00000d000f297984 */ /* 0x000e680000000000 */
[----:B------:R-:W1:Y:S04]  /*0bf0*/  LDS.U8 R21, [R15+0xc] ;  /* 0x00000c000f157984 */ /* 0x000e680000000000 */
[----:B------:R-:W1:Y:S04]  /*0c00*/  LDS.U8 R3, [R15+0xf] ;  /* 0x00000f000f037984 */ /* 0x000e680000000000 */
[----:B------:R-:W1:Y:S04]  /*0c10*/  LDS.U8 R49, [R15+0xe] ;  /* 0x00000e000f317984 */ /* 0x000e680000000000 */
[----:B------:R-:W1:Y:S04]  /*0c20*/  LDS.U8 R50, [R4+UR6+0xff] ;  /* 0x0000ff0604327984 */ /* 0x000e680008000000 */
[----:B------:R-:W1:Y:S01]  /*0c30*/  LDS.U8 R20, [R4+UR6+0xee] ;  /* 0x0000ee0604147984 */ /* 0x000e620008000000 */
[----:B------:R-:W-:Y:S01]  /*0c40*/  PRMT R23, R44, 0x5410, R23 ;  /* 0x000054102c177816 */ /* 0x000fe20000000017 */
[----:B------:R-:W-:Y:S01]  /*0c50*/  IDP.4A.S8.S8 R2, R18, R43, R2 ;  /* 0x0000002b12027226 */ /* 0x000fe20000000602 */
[----:B------:R-:W-:-:S02]  /*0c60*/  PRMT R48, R51, 0x5410, R48 ;  /* 0x0000541033307816 */ /* 0x000fc40000000030 */
[----:B--2---:R-:W-:Y:S02]  /*0c70*/  PRMT R16, R16, 0x3340, R27 ;  /* 0x0000334010107816 */ /* 0x004fe4000000001b */
[----:B------:R-:W-:Y:S02]  /*0c80*/  PRMT R25, R14, 0x3340, R25 ;  /* 0x000033400e197816 */ /* 0x000fe40000000019 */
[----:B------:R-:W-:Y:S02]  /*0c90*/  PRMT R19, R19, 0x3340, R26 ;  /* 0x0000334013137816 */ /* 0x000fe4000000001a */
[----:B------:R-:W-:Y:S01]  /*0ca0*/  PRMT R24, R17, 0x3340, R24 ;  /* 0x0000334011187816 */ /* 0x000fe20000000018 */
[----:B------:R-:W-:Y:S01]  /*0cb0*/  IDP.4A.S8.S8 R2, R23, R48, R2 ;  /* 0x0000003017027226 */ /* 0x000fe20000000602 */
[----:B------:R-:W-:Y:S02]  /*0cc0*/  PRMT R25, R25, 0x5410, R16 ;  /* 0x0000541019197816 */ /* 0x000fe40000000010 */
[----:B------:R-:W-:-:S02]  /*0cd0*/  PRMT R19, R24, 0x5410, R19 ;  /* 0x0000541018137816 */ /* 0x000fc40000000013 */
[----:B---3--:R-:W-:Y:S02]  /*0ce0*/  PRMT R31, R46, 0x3340, R31 ;  /* 0x000033402e1f7816 */ /* 0x008fe4000000001f */
[----:B------:R-:W-:Y:S02]  /*0cf0*/  PRMT R40, R40, 0x3340, R29 ;  /* 0x0000334028287816 */ /* 0x000fe4000000001d */
[----:B----4-:R-:W-:Y:S02]  /*0d00*/  PRMT R30, R47, 0x3340, R30 ;  /* 0x000033402f1e7816 */ /* 0x010fe4000000001e */
[----:B-----5:R-:W-:Y:S01]  /*0d10*/  PRMT R45, R45, 0x3340, R28 ;  /* 0x000033402d2d7816 */ /* 0x020fe2000000001c */
[----:B------:R-:W-:Y:S01]  /*0d20*/  IDP.4A.S8.S8 R2, R25, R19, R2 ;  /* 0x0000001319027226 */ /* 0x000fe20000000602 */
[----:B------:R-:W-:Y:S02]  /*0d30*/  PRMT R31, R40, 0x5410, R31 ;  /* 0x00005410281f7816 */ /* 0x000fe4000000001f */
[----:B------:R-:W-:-:S02]  /*0d40*/  PRMT R30, R45, 0x5410, R30 ;  /* 0x000054102d1e7816 */ /* 0x000fc4000000001e */
[----:B0-----:R-:W-:Y:S02]  /*0d50*/  PRMT R35, R42, 0x3340, R35 ;  /* 0x000033402a237816 */ /* 0x001fe40000000023 */
[----:B-1----:R-:W-:Y:S02]  /*0d60*/  PRMT R22, R22, 0x3340, R33 ;  /* 0x0000334016167816 */ /* 0x002fe40000000021 */
[----:B------:R-:W-:Y:S02]  /*0d70*/  PRMT R34, R41, 0x3340, R34 ;  /* 0x0000334029227816 */ /* 0x000fe40000000022 */
[----:B------:R-:W-:Y:S01]  /*0d80*/  PRMT R21, R21, 0x3340, R32 ;  /* 0x0000334015157816 */ /* 0x000fe20000000020 */
[----:B------:R-:W-:Y:S01]  /*0d90*/  IDP.4A.S8.S8 R2, R31, R30, R2 ;  /* 0x0000001e1f027226 */ /* 0x000fe20000000602 */
[----:B------:R-:W-:Y:S02]  /*0da0*/  PRMT R35, R22, 0x5410, R35 ;  /* 0x0000541016237816 */ /* 0x000fe40000000023 */
[----:B------:R-:W-:-:S02]  /*0db0*/  PRMT R21, R21, 0x5410, R34 ;  /* 0x0000541015157816 */ /* 0x000fc40000000022 */
[----:B------:R-:W-:Y:S02]  /*0dc0*/  PRMT R3, R3, 0x3340, R38 ;  /* 0x0000334003037816 */ /* 0x000fe40000000026 */
[----:B------:R-:W-:Y:S02]  /*0dd0*/  PRMT R36, R49, 0x3340, R36 ;  /* 0x0000334031247816 */ /* 0x000fe40000000024 */
[----:B------:R-:W-:Y:S02]  /*0de0*/  PRMT R39, R50, 0x3340, R39 ;  /* 0x0000334032277816 */ /* 0x000fe40000000027 */
[----:B------:R-:W-:Y:S01]  /*0df0*/  PRMT R20, R20, 0x3340, R37 ;  /* 0x0000334014147816 */ /* 0x000fe20000000025 */
[----:B------:R-:W-:Y:S01]  /*0e00*/  IDP.4A.S8.S8 R2, R35, R21, R2 ;  /* 0x0000001523027226 */ /* 0x000fe20000000602 */
[----:B------:R-:W-:Y:S02]  /*0e10*/  PRMT R3, R36, 0x5410, R3 ;  /* 0x0000541024037816 */ /* 0x000fe40000000003 */
[----:B------:R-:W-:-:S05]  /*0e20*/  PRMT R39, R20, 0x5410, R39 ;  /* 0x0000541014277816 */ /* 0x000fca0000000027 */
[----:B------:R-:W-:Y:S01]  /*0e30*/  IDP.4A.S8.S8 R44, R39, R3, R2 ;  /* 0x00000003272c7226 */ /* 0x000fe20000000602 */
[----:B------:R-:W-:Y:S06]  /*0e40*/  BAR.SYNC.DEFER_BLOCKING 0x0 ;  /* 0x0000000000007b1d */ /* 0x000fec0000010000 */
[----:B------:R-:W-:Y:S05]  /*0e50*/  @P0 BRA `(.L_x_2) ;  /* 0xfffffff400080947 */ /* 0x000fea000383ffff */
[----:B------:R-:W-:-:S12]  /*0e60*/  UIADD3 UR4, UPT, UPT, UR4, -0x10, URZ ;  /* 0xfffffff004047890 */ /* 0x000fd8000fffe0ff */
.L_x_1:
[----:B------:R-:W-:-:S05]  /*0e70*/  VIADD R2, R5, 0xffffffff ;  /* 0xffffffff05027836 */ /* 0x000fca0000000000 */
[----:B------:R-:W-:-:S13]  /*0e80*/  LOP3.LUT P0, RZ, R2, 0x10, RZ, 0xc0, !PT ;  /* 0x0000001002ff7812 */ /* 0x000fda000780c0ff */
[----:B------:R-:W-:Y:S05]  /*0e90*/  @P0 BRA `(.L_x_0) ;  /* 0x0000000400840947 */ /* 0x000fea0003800000 */
[----:B------:R-:W0:Y:S01]  /*0ea0*/  LDC R3, c[0x0][0x364] ;  /* 0x0000d900ff037b82 */ /* 0x000e220000000800 */
[----:B------:R-:W1:Y:S07]  /*0eb0*/  LDCU UR6, c[0x0][0x380] ;  /* 0x00007000ff0677ac */ /* 0x000e6e0008000800 */
[----:B------:R-:W3:Y:S01]  /*0ec0*/  LDC R7, c[0x0][0x360] ;  /* 0x0000d800ff077b82 */ /* 0x000ee20000000800 */
[----:B0---4-:R-:W-:-:S05]  /*0ed0*/  IMAD R2, R3, UR11, R4 ;  /* 0x0000000b03027c24 */ /* 0x011fca000f8e0204 */
[C---:B------:R-:W-:Y:S01]  /*0ee0*/  ISETP.GE.U32.AND P0, PT, R2.reuse, R5, PT ;  /* 0x000000050200720c */ /* 0x040fe20003f06070 */
[----:B---3--:R-:W-:Y:S02]  /*0ef0*/  IMAD R6, R7, UR10, R0 ;  /* 0x0000000a07067c24 */ /* 0x008fe4000f8e0200 */
[----:B------:R-:W-:Y:S02]  /*0f00*/  VIADD R7, R2, UR4 ;  /* 0x0000000402077c36 */ /* 0x000fe40008000000 */
[----:B------:R-:W-:-:S03]  /*0f10*/  VIADD R3, R6, UR4 ;  /* 0x0000000406037c36 */ /* 0x000fc60008000000 */
[----:B--2---:R-:W-:Y:S02]  /*0f20*/  ISETP.GE.AND P1, PT, R7, UR5, PT ;  /* 0x0000000507007c0c */ /* 0x004fe4000bf26270 */
[----:B-1----:R-:W-:Y:S02]  /*0f30*/  ISETP.GE.OR P0, PT, R3, UR6, P0 ;  /* 0x0000000603007c0c */ /* 0x002fe40008706670 */
[----:B------:R-:W-:-:S11]  /*0f40*/  ISETP.GE.OR P1, PT, R6, R5, P1 ;  /* 0x000000050600720c */ /* 0x000fd60000f26670 */
[----:B------:R-:W0:Y:S01]  /*0f50*/  @!P0 LDC.64 R8, c[0x0][0x390] ;  /* 0x0000e400ff088b82 */ /* 0x000e220000000a00 */
[----:B------:R-:W-:Y:S02]  /*0f60*/  @!P0 IMAD R5, R3, R5, R2 ;  /* 0x0000000503058224 */ /* 0x000fe400078e0202 */
[----:B------:R-:W-:-:S05]  /*0f70*/  @!P1 IMAD R7, R6, UR5, R7 ;  /* 0x0000000506079c24 */ /* 0x000fca000f8e0207 */
[----:B------:R-:W1:Y:S01]  /*0f80*/  @!P1 LDC.64 R10, c[0x0][0x398] ;  /* 0x0000e600ff0a9b82 */ /* 0x000e620000000a00 */
[C---:B0-----:R-:W-:Y:S02]  /*0f90*/  @!P0 IADD3 R2, P2, PT, R5.reuse, R8, RZ ;  /* 0x0000000805028210 */ /* 0x041fe40007f5e0ff */
[----:B------:R-:W-:Y:S02]  /*0fa0*/  PRMT R8, RZ, 0x7610, R8 ;  /* 0x00007610ff087816 */ /* 0x000fe40000000008 */
[----:B------:R-:W-:Y:S02]  /*0fb0*/  @!P0 LEA.HI.X.SX32 R3, R5, R9, 0x1, P2 ;  /* 0x0000000905038211 */ /* 0x000fe400010f0eff */
[----:B------:R-:W-:Y:S02]  /*0fc0*/  PRMT R5, RZ, 0x7610, R5 ;  /* 0x00007610ff057816 */ /* 0x000fe40000000005 */
[----:B-1----:R-:W-:-:S04]  /*0fd0*/  @!P1 IADD3 R6, P3, PT, R7, R10, RZ ;  /* 0x0000000a07069210 */ /* 0x002fc80007f7e0ff */
[----:B------:R-:W-:Y:S01]  /*0fe0*/  @!P1 LEA.HI.X.SX32 R7, R7, R11, 0x1, P3 ;  /* 0x0000000b07079211 */ /* 0x000fe200018f0eff */
[----:B------:R-:W2:Y:S04]  /*0ff0*/  @!P0 LDG.E.U8 R5, desc[UR8][R2.64] ;  /* 0x0000000802058981 */ /* 0x000ea8000c1e1100 */
[----:B------:R-:W3:Y:S01]  /*1000*/  @!P1 LDG.E.U8 R8, desc[UR8][R6.64] ;  /* 0x0000000806089981 */ /* 0x000ee2000c1e1100 */
[----:B------:R-:W0:Y:S01]  /*1010*/  S2UR UR5, SR_CgaCtaId ;  /* 0x00000000000579c3 */ /* 0x000e220000008800 */
[----:B------:R-:W-:Y:S02]  /*1020*/  UMOV UR4, 0x400 ;  /* 0x0000040000047882 */ /* 0x000fe40000000000 */
[----:B0-----:R-:W-:Y:S02]  /*1030*/  ULEA UR6, UR5, UR4, 0x18 ;  /* 0x0000000405067291 */ /* 0x001fe4000f8ec0ff */
[----:B------:R-:W-:-:S04]  /*1040*/  UIADD3 UR4, UPT, UPT, UR4, 0x110, URZ ;  /* 0x0000011004047890 */ /* 0x000fc8000fffe0ff */
[----:B------:R-:W-:Y:S01]  /*1050*/  ULEA UR4, UR5, UR4, 0x18 ;  /* 0x0000000405047291 */ /* 0x000fe2000f8ec0ff */
[----:B------:R-:W-:-:S04]  /*1060*/  IMAD.U32 R35, RZ, RZ, UR6 ;  /* 0x00000006ff237e24 */ /* 0x000fc8000f8e00ff */
[----:B------:R-:W-:Y:S02]  /*1070*/  IMAD R35, R0, 0x11, R35 ;  /* 0x0000001100237824 */ /* 0x000fe400078e0223 */
[----:B------:R-:W-:Y:S02]  /*1080*/  VIADD R9, R4, UR4 ;  /* 0x0000000404097c36 */ /* 0x000fe40008000000 */
[----:B------:R-:W-:Y:S02]  /*1090*/  IMAD.IADD R10, R35, 0x1, R4 ;  /* 0x00000001230a7824 */ /* 0x000fe400078e0204 */
[----:B------:R-:W-:-:S03]  /*10a0*/  IMAD R9, R0, 0x11, R9 ;  /* 0x0000001100097824 */ /* 0x000fc600078e0209 */
[----:B--2---:R-:W-:Y:S04]  /*10b0*/  STS.U8 [R10], R5 ;  /* 0x000000050a007388 */ /* 0x004fe80000000000 */
[----:B---3--:R-:W-:Y:S01]  /*10c0*/  STS.U8 [R9], R8 ;  /* 0x0000000809007388 */ /* 0x008fe20000000000 */
[----:B------:R-:W-:Y:S06]  /*10d0*/  BAR.SYNC.DEFER_BLOCKING 0x0 ;  /* 0x0000000000007b1d */ /* 0x000fec0000010000 */
[----:B------:R-:W-:Y:S04]  /*10e0*/  LDS.U8 R11, [R4+UR4+0x33] ;  /* 0x00003304040b7984 */ /* 0x000fe80008000000 */
[----:B------:R-:W0:Y:S04]  /*10f0*/  LDS.U8 R12, [R4+UR4+0x22] ;  /* 0x00002204040c7984 */ /* 0x000e280008000000 */
[----:B------:R-:W-:Y:S04]  /*1100*/  LDS.U8 R13, [R4+UR4+0x11] ;  /* 0x00001104040d7984 */ /* 0x000fe80008000000 */
[----:B------:R-:W1:Y:S04]  /*1110*/  LDS.U8 R14, [R4+UR4] ;  /* 0x00000004040e7984 */ /* 0x000e680008000000 */
[----:B------:R-:W-:Y:S04]  /*1120*/  LDS.U8 R15, [R35+0x3] ;  /* 0x00000300230f7984 */ /* 0x000fe80000000000 */
[----:B------:R-:W2:Y:S04]  /*1130*/  LDS.U8 R16, [R35+0x2] ;  /* 0x0000020023107984 */ /* 0x000ea80000000000 */
[----:B------:R-:W-:Y:S04]  /*1140*/  LDS.U8 R17, [R35+0x1] ;  /* 0x0000010023117984 */ /* 0x000fe80000000000 */
[----:B------:R-:W3:Y:S04]  /*1150*/  LDS.U8 R18, [R35] ;  /* 0x0000000023127984 */ /* 0x000ee80000000000 */
[----:B------:R-:W-:Y:S04]  /*1160*/  LDS.U8 R19, [R4+UR4+0x77] ;  /* 0x0000770404137984 */ /* 0x000fe80008000000 */
[----:B------:R-:W4:Y:S04]  /*1170*/  LDS.U8 R20, [R4+UR4+0x66] ;  /* 0x0000660404147984 */ /* 0x000f280008000000 */
[----:B------:R-:W-:Y:S04]  /*1180*/  LDS.U8 R21, [R4+UR4+0x55] ;  /* 0x0000550404157984 */ /* 0x000fe80008000000 */
[----:B------:R-:W5:Y:S01]  /*1190*/  LDS.U8 R22, [R4+UR4+0x44] ;  /* 0x0000440404167984 */ /* 0x000f620008000000 */
[----:B0-----:R-:W-:-:S03]  /*11a0*/  PRMT R11, R12, 0x3340, R11 ;  /* 0x000033400c0b7816 */ /* 0x001fc6000000000b */
[----:B------:R-:W-:Y:S04]  /*11b0*/  LDS.U8 R23, [R35+0x7] ;  /* 0x0000070023177984 */ /* 0x000fe80000000000 */
[----:B------:R-:W0:Y:S01]  /*11c0*/  LDS.U8 R24, [R35+0x6] ;  /* 0x0000060023187984 */ /* 0x000e220000000000 */
[----:B-1----:R-:W-:-:S03]  /*11d0*/  PRMT R14, R14, 0x3340, R13 ;  /* 0x000033400e0e7816 */ /* 0x002fc6000000000d */
[----:B------:R-:W-:Y:S01]  /*11e0*/  LDS.U8 R25, [R35+0x5] ;  /* 0x0000050023197984 */ /* 0x000fe20000000000 */
[----:B------:R-:W-:-:S03]  /*11f0*/  PRMT R11, R14, 0x5410, R11 ;  /* 0x000054100e0b7816 */ /* 0x000fc6000000000b */
[----:B------:R-:W1:Y:S01]  /*1200*/  LDS.U8 R26, [R35+0x4] ;  /* 0x00000400231a7984 */ /* 0x000e620000000000 */
[----:B--2---:R-:W-:-:S03]  /*1210*/  PRMT R15, R16, 0x3340, R15 ;  /* 0x00003340100f7816 */ /* 0x004fc6000000000f */
[----:B------:R-:W-:Y:S04]  /*1220*/  LDS.U8 R27, [R4+UR4+0xbb] ;  /* 0x0000bb04041b7984 */ /* 0x000fe80008000000 */
[----:B------:R-:W2:Y:S01]  /*1230*/  LDS.U8 R28, [R4+UR4+0xaa] ;  /* 0x0000aa04041c7984 */ /* 0x000ea20008000000 */
[----:B---3--:R-:W-:-:S03]  /*1240*/  PRMT R18, R18, 0x3340, R17 ;  /* 0x0000334012127816 */ /* 0x008fc60000000011 */
[----:B------:R-:W-:Y:S01]  /*1250*/  LDS.U8 R29, [R4+UR4+0x99] ;  /* 0x00009904041d7984 */ /* 0x000fe20008000000 */
[----:B------:R-:W-:-:S03]  /*1260*/  PRMT R15, R18, 0x5410, R15 ;  /* 0x00005410120f7816 */ /* 0x000fc6000000000f */
[----:B------:R-:W3:Y:S01]  /*1270*/  LDS.U8 R30, [R4+UR4+0x88] ;  /* 0x00008804041e7984 */ /* 0x000ee20008000000 */
[----:B----4-:R-:W-:Y:S01]  /*1280*/  PRMT R19, R20, 0x3340, R19 ;  /* 0x0000334014137816 */ /* 0x010fe20000000013 */
[----:B------:R-:W-:Y:S02]  /*1290*/  IDP.4A.S8.S8 R11, R11, R15, R44 ;  /* 0x0000000f0b0b7226 */ /* 0x000fe4000000062c */
[----:B------:R-:W-:Y:S04]  /*12a0*/  LDS.U8 R31, [R35+0xb] ;  /* 0x00000b00231f7984 */ /* 0x000fe80000000000 */
[----:B------:R-:W4:Y:S01]  /*12b0*/  LDS.U8 R32, [R35+0xa] ;  /* 0x00000a0023207984 */ /* 0x000f220000000000 */
[----:B-----5:R-:W-:-:S03]  /*12c0*/  PRMT R22, R22, 0x3340, R21 ;  /* 0x0000334016167816 */ /* 0x020fc60000000015 */
[----:B------:R-:W-:Y:S01]  /*12d0*/  LDS.U8 R33, [R35+0x9] ;  /* 0x0000090023217984 */ /* 0x000fe20000000000 */
[----:B------:R-:W-:-:S03]  /*12e0*/  PRMT R22, R22, 0x5410, R19 ;  /* 0x0000541016167816 */ /* 0x000fc60000000013 */
[----:B------:R-:W5:Y:S01]  /*12f0*/  LDS.U8 R34, [R35+0x8] ;  /* 0x0000080023227984 */ /* 0x000f620000000000 */
[----:B0-----:R-:W-:-:S03]  /*1300*/  PRMT R23, R24, 0x3340, R23 ;  /* 0x0000334018177816 */ /* 0x001fc60000000017 */
[----:B------:R-:W-:Y:S04]  /*1310*/  LDS.U8 R10, [R35+0xf] ;  /* 0x00000f00230a7984 */ /* 0x000fe80000000000 */
[----:B------:R-:W0:Y:S01]  /*1320*/  LDS.U8 R9, [R35+0xe] ;  /* 0x00000e0023097984 */ /* 0x000e220000000000 */
[----:B-1----:R-:W-:-:S03]  /*1330*/  PRMT R26, R26, 0x3340, R25 ;  /* 0x000033401a1a7816 */ /* 0x002fc60000000019 */
[----:B------:R-:W-:Y:S01]  /*1340*/  LDS.U8 R2, [R35+0xd] ;  /* 0x00000d0023027984 */ /* 0x000fe20000000000 */
[----:B------:R-:W-:-:S03]  /*1350*/  PRMT R23, R26, 0x5410, R23 ;  /* 0x000054101a177816 */ /* 0x000fc60000000017 */
[----:B------:R-:W1:Y:S01]  /*1360*/  LDS.U8 R7, [R35+0xc] ;  /* 0x00000c0023077984 */ /* 0x000e620000000000 */
[----:B--2---:R-:W-:Y:S01]  /*1370*/  PRMT R27, R28, 0x3340, R27 ;  /* 0x000033401c1b7816 */ /* 0x004fe2000000001b */
[----:B------:R-:W-:Y:S02]  /*1380*/  IDP.4A.S8.S8 R11, R22, R23, R11 ;  /* 0x00000017160b7226 */ /* 0x000fe4000000060b */
[----:B------:R-:W-:Y:S04]  /*1390*/  LDS.U8 R5, [R4+UR4+0xff] ;  /* 0x0000ff0404057984 */ /* 0x000fe80008000000 */
[----:B------:R-:W2:Y:S01]  /*13a0*/  LDS.U8 R8, [R4+UR4+0xee] ;  /* 0x0000ee0404087984 */ /* 0x000ea20008000000 */
[----:B---3--:R-:W-:-:S03]  /*13b0*/  PRMT R30, R30, 0x3340, R29 ;  /* 0x000033401e1e7816 */ /* 0x008fc6000000001d */
[----:B------:R-:W-:Y:S01]  /*13c0*/  LDS.U8 R3, [R4+UR4+0xdd] ;  /* 0x0000dd0404037984 */ /* 0x000fe20008000000 */
[----:B------:R-:W-:-:S03]  /*13d0*/  PRMT R30, R30, 0x5410, R27 ;  /* 0x000054101e1e7816 */ /* 0x000fc6000000001b */
[----:B------:R-:W3:Y:S01]  /*13e0*/  LDS.U8 R6, [R4+UR4+0xcc] ;  /* 0x0000cc0404067984 */ /* 0x000ee20008000000 */
[----:B----4-:R-:W-:Y:S02]  /*13f0*/  PRMT R31, R32, 0x3340, R31 ;  /* 0x00003340201f7816 */ /* 0x010fe4000000001f */
[----:B-----5:R-:W-:-:S04]  /*1400*/  PRMT R34, R34, 0x3340, R33 ;  /* 0x0000334022227816 */ /* 0x020fc80000000021 */
[----:B------:R-:W-:Y:S02]  /*1410*/  PRMT R31, R34, 0x5410, R31 ;  /* 0x00005410221f7816 */ /* 0x000fe4000000001f */
[----:B0-----:R-:W-:-:S03]  /*1420*/  PRMT R9, R9, 0x3340, R10 ;  /* 0x0000334009097816 */ /* 0x001fc6000000000a */
[----:B------:R-:W-:Y:S01]  /*1430*/  IDP.4A.S8.S8 R11, R30, R31, R11 ;  /* 0x0000001f1e0b7226 */ /* 0x000fe2000000060b */
[----:B-1----:R-:W-:-:S04]  /*1440*/  PRMT R2, R7, 0x3340, R2 ;  /* 0x0000334007027816 */ /* 0x002fc80000000002 */
[----:B------:R-:W-:Y:S02]  /*1450*/  PRMT R2, R2, 0x5410, R9 ;  /* 0x0000541002027816 */ /* 0x000fe40000000009 */
[----:B--2---:R-:W-:Y:S02]  /*1460*/  PRMT R5, R8, 0x3340, R5 ;  /* 0x0000334008057816 */ /* 0x004fe40000000005 */
[----:B---3--:R-:W-:-:S04]  /*1470*/  PRMT R6, R6, 0x3340, R3 ;  /* 0x0000334006067816 */ /* 0x008fc80000000003 */
[----:B------:R-:W-:-:S05]  /*1480*/  PRMT R6, R6, 0x5410, R5 ;  /* 0x0000541006067816 */ /* 0x000fca0000000005 */
[----:B------:R-:W-:Y:S01]  /*1490*/  IDP.4A.S8.S8 R44, R6, R2, R11 ;  /* 0x00000002062c7226 */ /* 0x000fe2000000060b */
[----:B------:R-:W-:Y:S06]  /*14a0*/  BAR.SYNC.DEFER_BLOCKING 0x0 ;  /* 0x0000000000007b1d */ /* 0x000fec0000010000 */
.L_x_0:
[----:B-1----:R-:W1:Y:S01]  /*14b0*/  LDC R3, c[0x0][0x360] ;  /* 0x0000d800ff037b82 */ /* 0x002e620000000800 */
[----:B--2---:R-:W2:Y:S07]  /*14c0*/  LDCU.64 UR4, c[0x0][0x380] ;  /* 0x00007000ff0477ac */ /* 0x004eae0008000a00 */
[----:B------:R-:W0:Y:S01]  /*14d0*/  LDC R5, c[0x0][0x364] ;  /* 0x0000d900ff057b82 */ /* 0x000e220000000800 */
[----:B-1----:R-:W-:Y:S02]  /*14e0*/  IMAD R0, R3, UR10, R0 ;  /* 0x0000000a03007c24 */ /* 0x002fe4000f8e0200 */
[----:B0---4-:R-:W-:-:S05]  /*14f0*/  IMAD R5, R5, UR11, R4 ;  /* 0x0000000b05057c24 */ /* 0x011fca000f8e0204 */
[----:B--2---:R-:W-:-:S04]  /*1500*/  ISETP.GE.AND P0, PT, R5, UR5, PT ;  /* 0x0000000505007c0c */ /* 0x004fc8000bf06270 */
[----:B------:R-:W-:-:S13]  /*1510*/  ISETP.GE.OR P0, PT, R0, UR4, P0 ;  /* 0x0000000400007c0c */ /* 0x000fda0008706670 */
[----:B------:R-:W-:Y:S05]  /*1520*/  @P0 EXIT ;  /* 0x000000000000094d */ /* 0x000fea0003800000 */
[----:B------:R-:W0:Y:S01]  /*1530*/  LDC.64 R2, c[0x0][0x3a0] ;  /* 0x0000e800ff027b82 */ /* 0x000e220000000a00 */
[----:B------:R-:W-:-:S04]  /*1540*/  IMAD R5, R0, UR5, R5 ;  /* 0x0000000500057c24 */ /* 0x000fc8000f8e0205 */
[----:B0-----:R-:W-:-:S05]  /*1550*/  IMAD.WIDE R2, R5, 0x4, R2 ;  /* 0x0000000405027825 */ /* 0x001fca00078e0202 */
[----:B------:R-:W-:Y:S01]  /*1560*/  STG.E desc[UR8][R2.64], R44 ;  /* 0x0000002c02007986 */ /* 0x000fe2000c101908 */
[----:B------:R-:W-:Y:S05]  /*1570*/  EXIT ;  /* 0x000000000000794d */ /* 0x000fea0003800000 */
.L_x_3:
[----:B------:R-:W-:-:S00]  /*1580*/  BRA `(.L_x_3) ;  /* 0xfffffffc00fc7947 */ /* 0x000fc0000383ffff */
[----:B------:R-:W-:-:S00]  /*1590*/  NOP ;  /* 0x0000000000007918 */ /* 0x000fc00000000000 */
        /* <DEDUP_REMOVED lines=14> */
.L_x_4:


//--------------------- .nv.shared._Z10deviceGemmiiiPKaS0_Pi --------------------------
	.section	.nv.shared._Z10deviceGemmiiiPKaS0_Pi,"aw",@nobits
	.sectionflags	@""
.nv.shared._Z10deviceGemmiiiPKaS0_Pi:
	.zero		1568


//--------------------- .nv.shared.reserved.0     --------------------------
	.section	.nv.shared.reserved.0,"aw",@nobits
	.weak		__nv_reservedSMEM_offset_0_alias
	.size		__nv_reservedSMEM_offset_0_alias, 0, 64
	.other		__nv_reservedSMEM_offset_0_alias,@"STO_CUDA_RESERVED_SHARED STV_DEFAULT"
__nv_reservedSMEM_offset_0_alias:
	.zero		0
	.zero		64


//--------------------- .nv.constant0._Z10deviceGemmiiiPKaS0_Pi --------------------------
	.section	.nv.constant0._Z10deviceGemmiiiPKaS0_Pi,"a",@progbits
	.sectionflags	@""
	.align	4
.nv.constant0._Z10deviceGemmiiiPKaS0_Pi:
	.zero		936


//--------------------- SYMBOLS --------------------------

	.type		.nv.reservedSmem.offset0,@object
	.size		.nv.reservedSmem.offset0,0x4
	.type		.nv.reservedSmem.cap,@object
	.size		.nv.reservedSmem.cap,0x4
